	.headerflags	@"EF_CUDA_TEXMODE_UNIFIED EF_CUDA_64BIT_ADDRESS EF_CUDA_ACCELERATORS EF_CUDA_SM90 EF_CUDA_VIRTUAL_SM(EF_CUDA_SM90)"
	.elftype	@"ET_EXEC"


//--------------------- .nv.info                  --------------------------
	.section	.nv.info,"",@"SHT_CUDA_INFO"
	.align	4


	//----- nvinfo : EIATTR_REGCOUNT
	.align		4
        /*0000*/ 	.byte	0x04, 0x2f
        /*0002*/ 	.short	(.L_3 - .L_2)
	.align		4
.L_2:
        /*0004*/ 	.word	index@(triton_poi_fused__native_batch_norm_legit_no_training_add_14)
        /*0008*/ 	.word	0x00000016


	//----- nvinfo : EIATTR_MIN_STACK_SIZE
	.align		4
.L_3:
        /*000c*/ 	.byte	0x04, 0x12
        /*000e*/ 	.short	(.L_5 - .L_4)
	.align		4
.L_4:
        /*0010*/ 	.word	index@(triton_poi_fused__native_batch_norm_legit_no_training_add_14)
        /*0014*/ 	.word	0x00000000


	//----- nvinfo : EIATTR_FRAME_SIZE
	.align		4
.L_5:
        /*0018*/ 	.byte	0x04, 0x11
        /*001a*/ 	.short	(.L_7 - .L_6)
	.align		4
.L_6:
        /*001c*/ 	.word	index@(triton_poi_fused__native_batch_norm_legit_no_training_add_14)
        /*0020*/ 	.word	0x00000000


	//----- nvinfo : EIATTR_MIN_STACK_SIZE
	.align		4
.L_7:
        /*0024*/ 	.byte	0x04, 0x12
        /*0026*/ 	.short	(.L_9 - .L_8)
	.align		4
.L_8:
        /*0028*/ 	.word	index@(triton_poi_fused__native_batch_norm_legit_no_training_add_14)
        /*002c*/ 	.word	0x00000000
.L_9:


//--------------------- .nv.info.triton_poi_fused__native_batch_norm_legit_no_training_add_14 --------------------------
	.section	.nv.info.triton_poi_fused__native_batch_norm_legit_no_training_add_14,"",@"SHT_CUDA_INFO"
	.sectionflags	@""
	.align	4


	//----- nvinfo : EIATTR_CUDA_API_VERSION
	.align		4
        /*0000*/ 	.byte	0x04, 0x37
        /*0002*/ 	.short	(.L_11 - .L_10)
.L_10:
        /*0004*/ 	.word	0x0000007c


	//----- nvinfo : EIATTR_KPARAM_INFO
	.align		4
.L_11:
        /*0008*/ 	.byte	0x04, 0x17
        /*000a*/ 	.short	(.L_13 - .L_12)
.L_12:
        /*000c*/ 	.word	0x00000000
        /*0010*/ 	.short	0x0007
        /*0012*/ 	.short	0x0038
        /*0014*/ 	.byte	0x00, 0xf0, 0x11, 0x00


	//----- nvinfo : EIATTR_KPARAM_INFO
	.align		4
.L_13:
        /*0018*/ 	.byte	0x04, 0x17
        /*001a*/ 	.short	(.L_15 - .L_14)
.L_14:
        /*001c*/ 	.word	0x00000000
        /*0020*/ 	.short	0x0006
        /*0022*/ 	.short	0x0030
        /*0024*/ 	.byte	0x00, 0xf4, 0x21, 0x00


	//----- nvinfo : EIATTR_KPARAM_INFO
	.align		4
.L_15:
        /*0028*/ 	.byte	0x04, 0x17
        /*002a*/ 	.short	(.L_17 - .L_16)
.L_16:
        /*002c*/ 	.word	0x00000000
        /*0030*/ 	.short	0x0005
        /*0032*/ 	.short	0x0028
        /*0034*/ 	.byte	0x00, 0xf4, 0x21, 0x00


	//----- nvinfo : EIATTR_KPARAM_INFO
	.align		4
.L_17:
        /*0038*/ 	.byte	0x04, 0x17
        /*003a*/ 	.short	(.L_19 - .L_18)
.L_18:
        /*003c*/ 	.word	0x00000000
        /*0040*/ 	.short	0x0004
        /*0042*/ 	.short	0x0020
        /*0044*/ 	.byte	0x00, 0xf4, 0x21, 0x00


	//----- nvinfo : EIATTR_KPARAM_INFO
	.align		4
.L_19:
        /*0048*/ 	.byte	0x04, 0x17
        /*004a*/ 	.short	(.L_21 - .L_20)
.L_20:
        /*004c*/ 	.word	0x00000000
        /*0050*/ 	.short	0x0003
        /*0052*/ 	.short	0x0018
        /*0054*/ 	.byte	0x00, 0xf4, 0x21, 0x00


	//----- nvinfo : EIATTR_KPARAM_INFO
	.align		4
.L_21:
        /*0058*/ 	.byte	0x04, 0x17
        /*005a*/ 	.short	(.L_23 - .L_22)
.L_22:
        /*005c*/ 	.word	0x00000000
        /*0060*/ 	.short	0x0002
        /*0062*/ 	.short	0x0010
        /*0064*/ 	.byte	0x00, 0xf4, 0x21, 0x00


	//----- nvinfo : EIATTR_KPARAM_INFO
	.align		4
.L_23:
        /*0068*/ 	.byte	0x04, 0x17
        /*006a*/ 	.short	(.L_25 - .L_24)
.L_24:
        /*006c*/ 	.word	0x00000000
        /*0070*/ 	.short	0x0001
        /*0072*/ 	.short	0x0008
        /*0074*/ 	.byte	0x00, 0xf4, 0x21, 0x00


	//----- nvinfo : EIATTR_KPARAM_INFO
	.align		4
.L_25:
        /*0078*/ 	.byte	0x04, 0x17
        /*007a*/ 	.short	(.L_27 - .L_26)
.L_26:
        /*007c*/ 	.word	0x00000000
        /*0080*/ 	.short	0x0000
        /*0082*/ 	.short	0x0000
        /*0084*/ 	.byte	0x00, 0xf4, 0x21, 0x00


	//----- nvinfo : EIATTR_SPARSE_MMA_MASK
	.align		4
.L_27:
        /*0088*/ 	.byte	0x03, 0x50
        /*008a*/ 	.short	0x0000


	//----- nvinfo : EIATTR_MAXREG_COUNT
	.align		4
        /*008c*/ 	.byte	0x03, 0x1b
        /*008e*/ 	.short	0x00ff


	//----- nvinfo : EIATTR_EXIT_INSTR_OFFSETS
	.align		4
        /*0090*/ 	.byte	0x04, 0x1c
        /*0092*/ 	.short	(.L_29 - .L_28)


	//   ....[0]....
.L_28:
        /*0094*/ 	.word	0x00000320


	//   ....[1]....
        /*0098*/ 	.word	0x00000340


	//----- nvinfo : EIATTR_REQNTID
	.align		4
.L_29:
        /*009c*/ 	.byte	0x04, 0x10
        /*009e*/ 	.short	(.L_31 - .L_30)
.L_30:
        /*00a0*/ 	.word	0x00000080
        /*00a4*/ 	.word	0x00000001
        /*00a8*/ 	.word	0x00000001


	//----- nvinfo : EIATTR_CBANK_PARAM_SIZE
	.align		4
.L_31:
        /*00ac*/ 	.byte	0x03, 0x19
        /*00ae*/ 	.short	0x003c


	//----- nvinfo : EIATTR_PARAM_CBANK
	.align		4
        /*00b0*/ 	.byte	0x04, 0x0a
        /*00b2*/ 	.short	(.L_33 - .L_32)
	.align		4
.L_32:
        /*00b4*/ 	.word	index@(.nv.constant0.triton_poi_fused__native_batch_norm_legit_no_training_add_14)
        /*00b8*/ 	.short	0x0210
        /*00ba*/ 	.short	0x003c


	//----- nvinfo : EIATTR_SW_WAR
	.align		4
.L_33:
        /*00bc*/ 	.byte	0x04, 0x36
        /*00be*/ 	.short	(.L_35 - .L_34)
.L_34:
        /*00c0*/ 	.word	0x00000008
.L_35:


//--------------------- .nv.callgraph             --------------------------
	.section	.nv.callgraph,"",@"SHT_CUDA_CALLGRAPH"
	.align	4
	.sectionentsize	8
	.align		4
        /*0000*/ 	.word	0x00000000
	.align		4
        /*0004*/ 	.word	0xffffffff
	.align		4
        /*0008*/ 	.word	0x00000000
	.align		4
        /*000c*/ 	.word	0xfffffffe
	.align		4
        /*0010*/ 	.word	0x00000000
	.align		4
        /*0014*/ 	.word	0xfffffffd
	.align		4
        /*0018*/ 	.word	0x00000000
	.align		4
        /*001c*/ 	.word	0xfffffffc


//--------------------- .nv.constant4             --------------------------
	.section	.nv.constant4,"a",@progbits
	.align	8
	.align		8
.nv.constant4:
        /*0000*/ 	.dword	_$_str
	.align		8
        /*0008*/ 	.dword	_$_str_$_2


//--------------------- .text.triton_poi_fused__native_batch_norm_legit_no_training_add_14 --------------------------
	.section	.text.triton_poi_fused__native_batch_norm_legit_no_training_add_14,"ax",@progbits
	.align	128
        .global         triton_poi_fused__native_batch_norm_legit_no_training_add_14
        .type           triton_poi_fused__native_batch_norm_legit_no_training_add_14,@function
        .size           triton_poi_fused__native_batch_norm_legit_no_training_add_14,(.L_x_1 - triton_poi_fused__native_batch_norm_legit_no_training_add_14)
        .other          triton_poi_fused__native_batch_norm_legit_no_training_add_14,@"STO_CUDA_ENTRY STV_DEFAULT"
triton_poi_fused__native_batch_norm_legit_no_training_add_14:
.text.triton_poi_fused__native_batch_norm_legit_no_training_add_14:
[----:B------:R-:W0:Y:S01]  /*0000*/  LDC R1, c[0x0][0x28] ;  /* 0x00000a00ff017b82 */ /* 0x000e220000000800 */
[----:B------:R-:W1:Y:S07]  /*0010*/  S2R R0, SR_TID.X ;  /* 0x0000000000007919 */ /* 0x000e6e0000002100 */
[----:B------:R-:W2:Y:S01]  /*0020*/  LDC.64 R12, c[0x0][0x220] ;  /* 0x00008800ff0c7b82 */ /* 0x000ea20000000a00 */
[----:B------:R-:W-:Y:S01]  /*0030*/  ULDC.64 UR4, c[0x0][0x208] ;  /* 0x0000820000047ab9 */ /* 0x000fe20000000a00 */
[----:B------:R-:W3:Y:S06]  /*0040*/  S2R R3, SR_CTAID.X ;  /* 0x0000000000037919 */ /* 0x000eec0000002500 */
[----:B------:R-:W4:Y:S08]  /*0050*/  LDC.64 R8, c[0x0][0x210] ;  /* 0x00008400ff087b82 */ /* 0x000f300000000a00 */
[----:B------:R-:W5:Y:S08]  /*0060*/  LDC.64 R10, c[0x0][0x218] ;  /* 0x00008600ff0a7b82 */ /* 0x000f700000000a00 */
[----:B------:R-:W5:Y:S01]  /*0070*/  LDC.64 R14, c[0x0][0x228] ;  /* 0x00008a00ff0e7b82 */ /* 0x000f620000000a00 */
[----:B-1----:R-:W-:-:S07]  /*0080*/  LOP3.LUT R0, R0, 0x7f, RZ, 0xc0, !PT ;  /* 0x0000007f00007812 */ /* 0x002fce00078ec0ff */
[----:B------:R-:W1:Y:S01]  /*0090*/  LDC.64 R16, c[0x0][0x230] ;  /* 0x00008c00ff107b82 */ /* 0x000e620000000a00 */
[----:B---3--:R-:W-:Y:S02]  /*00a0*/  SHF.R.S32.HI R2, RZ, 0x18, R3 ;  /* 0x00000018ff027819 */ /* 0x008fe40000011403 */
[----:B------:R-:W-:Y:S02]  /*00b0*/  LEA R0, R3, R0, 0x7 ;  /* 0x0000000003007211 */ /* 0x000fe400078e38ff */
[----:B------:R-:W-:-:S03]  /*00c0*/  SGXT R3, R2, 0x1 ;  /* 0x000000010203781a */ /* 0x000fc60000000200 */
[----:B------:R-:W3:Y:S01]  /*00d0*/  LDC.64 R4, c[0x0][0x238] ;  /* 0x00008e00ff047b82 */ /* 0x000ee20000000a00 */
[----:B------:R-:W-:Y:S02]  /*00e0*/  ISETP.GE.AND P2, PT, R0, 0x100, PT ;  /* 0x000001000000780c */ /* 0x000fe40003f46270 */
[----:B------:R-:W-:-:S04]  /*00f0*/  LEA.HI R3, R3, R0, RZ, 0x6 ;  /* 0x0000000003037211 */ /* 0x000fc800078f30ff */
[----:B------:R-:W-:-:S04]  /*0100*/  LOP3.LUT R3, R3, 0xffffffc0, RZ, 0xc0, !PT ;  /* 0xffffffc003037812 */ /* 0x000fc800078ec0ff */
[----:B------:R-:W-:Y:S02]  /*0110*/  IADD3 R19, R0, -R3, RZ ;  /* 0x8000000300137210 */ /* 0x000fe40007ffe0ff */
[----:B------:R-:W-:-:S03]  /*0120*/  CS2R R2, SRZ ;  /* 0x0000000000027805 */ /* 0x000fc6000001ff00 */
[----:B--2---:R-:W-:-:S05]  /*0130*/  IMAD.WIDE R12, R19, 0x4, R12 ;  /* 0x00000004130c7825 */ /* 0x004fca00078e020c */
[----:B------:R2:W3:Y:S01]  /*0140*/  @!P2 LDG.E.EL R2, desc[UR4][R12.64] ;  /* 0x000000040c02a981 */ /* 0x0004e2000c2e1900 */
[----:B------:R-:W-:Y:S01]  /*0150*/  CS2R R6, SRZ ;  /* 0x0000000000067805 */ /* 0x000fe2000001ff00 */
[----:B----4-:R-:W-:-:S04]  /*0160*/  IMAD.WIDE R8, R0, 0x4, R8 ;  /* 0x0000000400087825 */ /* 0x010fc800078e0208 */
[C---:B-----5:R-:W-:Y:S01]  /*0170*/  IMAD.WIDE R10, R19.reuse, 0x4, R10 ;  /* 0x00000004130a7825 */ /* 0x060fe200078e020a */
[----:B------:R4:W5:Y:S03]  /*0180*/  @!P2 LDG.E R6, desc[UR4][R8.64] ;  /* 0x000000040806a981 */ /* 0x000966000c1e1900 */
[C---:B0-2---:R-:W-:Y:S01]  /*0190*/  IMAD.WIDE R12, R19.reuse, 0x4, R14 ;  /* 0x00000004130c7825 */ /* 0x045fe200078e020e */
[----:B------:R0:W5:Y:S03]  /*01a0*/  @!P2 LDG.E.EL R3, desc[UR4][R10.64] ;  /* 0x000000040a03a981 */ /* 0x000166000c2e1900 */
[----:B-1----:R-:W-:Y:S01]  /*01b0*/  IMAD.WIDE R14, R19, 0x4, R16 ;  /* 0x00000004130e7825 */ /* 0x002fe200078e0210 */
[----:B------:R-:W-:Y:S01]  /*01c0*/  CS2R R16, SRZ ;  /* 0x0000000000107805 */ /* 0x000fe2000001ff00 */
[----:B------:R-:W2:Y:S01]  /*01d0*/  @!P2 LDG.E.EL R7, desc[UR4][R12.64] ;  /* 0x000000040c07a981 */ /* 0x000ea2000c2e1900 */
[----:B----4-:R-:W1:Y:S01]  /*01e0*/  LDC.64 R8, c[0x0][0x240] ;  /* 0x00009000ff087b82 */ /* 0x010e620000000a00 */
[----:B---3--:R-:W-:-:S03]  /*01f0*/  IMAD.WIDE R4, R0, 0x4, R4 ;  /* 0x0000000400047825 */ /* 0x008fc600078e0204 */
[----:B------:R-:W2:Y:S04]  /*0200*/  @!P2 LDG.E.EL R16, desc[UR4][R14.64] ;  /* 0x000000040e10a981 */ /* 0x000ea8000c2e1900 */
[----:B------:R-:W3:Y:S01]  /*0210*/  @!P2 LDG.E R17, desc[UR4][R4.64] ;  /* 0x000000040411a981 */ /* 0x000ee2000c1e1900 */
[----:B0-----:R-:W-:Y:S01]  /*0220*/  HFMA2.MMA R11, -RZ, RZ, 1.625, 0 ;  /* 0x3e800000ff0b7435 */ /* 0x001fe200000001ff */
[----:B------:R-:W-:-:S04]  /*0230*/  FADD R2, R2, 0.0010000000474974513054 ;  /* 0x3a83126f02027421 */ /* 0x000fc80000000000 */
[----:B------:R-:W0:Y:S01]  /*0240*/  MUFU.SQRT R10, R2 ;  /* 0x00000002000a7308 */ /* 0x000e220000002000 */
[----:B-----5:R-:W-:Y:S01]  /*0250*/  FADD R3, -R3, R6 ;  /* 0x0000000603037221 */ /* 0x020fe20000000100 */
[C---:B0-----:R-:W-:Y:S02]  /*0260*/  FSETP.GT.AND P0, PT, R10.reuse, 8.50705917302346158658e+37, PT ;  /* 0x7e8000000a00780b */ /* 0x041fe40003f04000 */
[----:B------:R-:W-:Y:S02]  /*0270*/  FSETP.GEU.AND P1, PT, R10, 1.175494350822287508e-38, PT ;  /* 0x008000000a00780b */ /* 0x000fe40003f2e000 */
[----:B------:R-:W-:-:S09]  /*0280*/  FSEL R11, R11, 1, P0 ;  /* 0x3f8000000b0b7808 */ /* 0x000fd20000000000 */
[----:B------:R-:W-:Y:S02]  /*0290*/  @P0 FMUL R10, R10, 0.25 ;  /* 0x3e8000000a0a0820 */ /* 0x000fe40000400000 */
[----:B------:R-:W-:Y:S02]  /*02a0*/  @!P1 FMUL R11, R11, 16777216 ;  /* 0x4b8000000b0b9820 */ /* 0x000fe40000400000 */
[----:B------:R-:W-:-:S06]  /*02b0*/  @!P1 FMUL R10, R10, 16777216 ;  /* 0x4b8000000a0a9820 */ /* 0x000fcc0000400000 */
[----:B------:R-:W0:Y:S02]  /*02c0*/  MUFU.RCP R10, R10 ;  /* 0x0000000a000a7308 */ /* 0x000e240000001000 */
[----:B0-----:R-:W-:-:S04]  /*02d0*/  FMUL R2, R10, R11 ;  /* 0x0000000b0a027220 */ /* 0x001fc80000400000 */
[----:B------:R-:W-:-:S04]  /*02e0*/  FMUL R3, R3, R2 ;  /* 0x0000000203037220 */ /* 0x000fc80000400000 */
[----:B--2---:R-:W-:Y:S01]  /*02f0*/  FFMA R16, R3, R7, R16 ;  /* 0x0000000703107223 */ /* 0x004fe20000000010 */
[----:B-1----:R-:W-:-:S04]  /*0300*/  IMAD.WIDE R2, R0, 0x4, R8 ;  /* 0x0000000400027825 */ /* 0x002fc800078e0208 */
[----:B---3--:R-:W-:Y:S01]  /*0310*/  FADD R17, R16, R17 ;  /* 0x0000001110117221 */ /* 0x008fe20000000000 */
[----:B------:R-:W-:Y:S06]  /*0320*/  @P2 EXIT ;  /* 0x000000000000294d */ /* 0x000fec0003800000 */
[----:B------:R-:W-:Y:S01]  /*0330*/  STG.E desc[UR4][R2.64], R17 ;  /* 0x0000001102007986 */ /* 0x000fe2000c101904 */
[----:B------:R-:W-:Y:S05]  /*0340*/  EXIT ;  /* 0x000000000000794d */ /* 0x000fea0003800000 */
.L_x_0:
[----:B------:R-:W-:-:S00]  /*0350*/  BRA `(.L_x_0) ;  /* 0xfffffffc00fc7947 */ /* 0x000fc0000383ffff */
[----:B------:R-:W-:-:S00]  /*0360*/  NOP ;  /* 0x0000000000007918 */ /* 0x000fc00000000000 */
        /* <DEDUP_REMOVED lines=9> */
.L_x_1:


//--------------------- .nv.global.init           --------------------------
	.section	.nv.global.init,"aw",@progbits
.nv.global.init:
	.type		_$_str,@object
	.size		_$_str,(_$_str_$_2 - _$_str)
_$_str:
        /*0000*/ 	.byte	0x5f, 0x5f, 0x43, 0x55, 0x44, 0x41, 0x5f, 0x46, 0x54, 0x5a, 0x00
	.type		_$_str_$_2,@object
	.size		_$_str_$_2,(.L_1 - _$_str_$_2)
_$_str_$_2:
        /*000b*/ 	.byte	0x5f, 0x5f, 0x43, 0x55, 0x44, 0x41, 0x5f, 0x50, 0x52, 0x45, 0x43, 0x5f, 0x53, 0x51, 0x52, 0x54
        /*001b*/ 	.byte	0x00
.L_1:


//--------------------- .nv.constant0.triton_poi_fused__native_batch_norm_legit_no_training_add_14 --------------------------
	.section	.nv.constant0.triton_poi_fused__native_batch_norm_legit_no_training_add_14,"a",@progbits
	.sectionflags	@""
	.align	4
.nv.constant0.triton_poi_fused__native_batch_norm_legit_no_training_add_14:
	.zero		588
